	.headerflags	@"EF_CUDA_TEXMODE_UNIFIED EF_CUDA_64BIT_ADDRESS EF_CUDA_ACCELERATORS EF_CUDA_SM90 EF_CUDA_VIRTUAL_SM(EF_CUDA_SM90)"
	.elftype	@"ET_EXEC"


//--------------------- .nv.info                  --------------------------
	.section	.nv.info,"",@"SHT_CUDA_INFO"
	.align	4


	//----- nvinfo : EIATTR_REGCOUNT
	.align		4
        /*0000*/ 	.byte	0x04, 0x2f
        /*0002*/ 	.short	(.L_1 - .L_0)
	.align		4
.L_0:
        /*0004*/ 	.word	index@(triton_poi_fused__softmax_1)
        /*0008*/ 	.word	0x00000014


	//----- nvinfo : EIATTR_MIN_STACK_SIZE
	.align		4
.L_1:
        /*000c*/ 	.byte	0x04, 0x12
        /*000e*/ 	.short	(.L_3 - .L_2)
	.align		4
.L_2:
        /*0010*/ 	.word	index@(triton_poi_fused__softmax_1)
        /*0014*/ 	.word	0x00000000


	//----- nvinfo : EIATTR_FRAME_SIZE
	.align		4
.L_3:
        /*0018*/ 	.byte	0x04, 0x11
        /*001a*/ 	.short	(.L_5 - .L_4)
	.align		4
.L_4:
        /*001c*/ 	.word	index@(triton_poi_fused__softmax_1)
        /*0020*/ 	.word	0x00000000


	//----- nvinfo : EIATTR_MIN_STACK_SIZE
	.align		4
.L_5:
        /*0024*/ 	.byte	0x04, 0x12
        /*0026*/ 	.short	(.L_7 - .L_6)
	.align		4
.L_6:
        /*0028*/ 	.word	index@(triton_poi_fused__softmax_1)
        /*002c*/ 	.word	0x00000000
.L_7:


//--------------------- .nv.info.triton_poi_fused__softmax_1 --------------------------
	.section	.nv.info.triton_poi_fused__softmax_1,"",@"SHT_CUDA_INFO"
	.sectionflags	@""
	.align	4


	//----- nvinfo : EIATTR_CUDA_API_VERSION
	.align		4
        /*0000*/ 	.byte	0x04, 0x37
        /*0002*/ 	.short	(.L_9 - .L_8)
.L_8:
        /*0004*/ 	.word	0x0000007c


	//----- nvinfo : EIATTR_KPARAM_INFO
	.align		4
.L_9:
        /*0008*/ 	.byte	0x04, 0x17
        /*000a*/ 	.short	(.L_11 - .L_10)
.L_10:
        /*000c*/ 	.word	0x00000000
        /*0010*/ 	.short	0x0002
        /*0012*/ 	.short	0x0010
        /*0014*/ 	.byte	0x00, 0xf0, 0x11, 0x00


	//----- nvinfo : EIATTR_KPARAM_INFO
	.align		4
.L_11:
        /*0018*/ 	.byte	0x04, 0x17
        /*001a*/ 	.short	(.L_13 - .L_12)
.L_12:
        /*001c*/ 	.word	0x00000000
        /*0020*/ 	.short	0x0001
        /*0022*/ 	.short	0x0008
        /*0024*/ 	.byte	0x00, 0xf4, 0x21, 0x00


	//----- nvinfo : EIATTR_KPARAM_INFO
	.align		4
.L_13:
        /*0028*/ 	.byte	0x04, 0x17
        /*002a*/ 	.short	(.L_15 - .L_14)
.L_14:
        /*002c*/ 	.word	0x00000000
        /*0030*/ 	.short	0x0000
        /*0032*/ 	.short	0x0000
        /*0034*/ 	.byte	0x00, 0xf4, 0x21, 0x00


	//----- nvinfo : EIATTR_SPARSE_MMA_MASK
	.align		4
.L_15:
        /*0038*/ 	.byte	0x03, 0x50
        /*003a*/ 	.short	0x0000


	//----- nvinfo : EIATTR_MAXREG_COUNT
	.align		4
        /*003c*/ 	.byte	0x03, 0x1b
        /*003e*/ 	.short	0x00ff


	//----- nvinfo : EIATTR_EXIT_INSTR_OFFSETS
	.align		4
        /*0040*/ 	.byte	0x04, 0x1c
        /*0042*/ 	.short	(.L_17 - .L_16)


	//   ....[0]....
.L_16:
        /*0044*/ 	.word	0x00000380


	//   ....[1]....
        /*0048*/ 	.word	0x000003a0


	//----- nvinfo : EIATTR_REQNTID
	.align		4
.L_17:
        /*004c*/ 	.byte	0x04, 0x10
        /*004e*/ 	.short	(.L_19 - .L_18)
.L_18:
        /*0050*/ 	.word	0x00000080
        /*0054*/ 	.word	0x00000001
        /*0058*/ 	.word	0x00000001


	//----- nvinfo : EIATTR_CBANK_PARAM_SIZE
	.align		4
.L_19:
        /*005c*/ 	.byte	0x03, 0x19
        /*005e*/ 	.short	0x0014


	//----- nvinfo : EIATTR_PARAM_CBANK
	.align		4
        /*0060*/ 	.byte	0x04, 0x0a
        /*0062*/ 	.short	(.L_21 - .L_20)
	.align		4
.L_20:
        /*0064*/ 	.word	index@(.nv.constant0.triton_poi_fused__softmax_1)
        /*0068*/ 	.short	0x0210
        /*006a*/ 	.short	0x0014


	//----- nvinfo : EIATTR_SW_WAR
	.align		4
.L_21:
        /*006c*/ 	.byte	0x04, 0x36
        /*006e*/ 	.short	(.L_23 - .L_22)
.L_22:
        /*0070*/ 	.word	0x00000008
.L_23:


//--------------------- .nv.callgraph             --------------------------
	.section	.nv.callgraph,"",@"SHT_CUDA_CALLGRAPH"
	.align	4
	.sectionentsize	8
	.align		4
        /*0000*/ 	.word	0x00000000
	.align		4
        /*0004*/ 	.word	0xffffffff
	.align		4
        /*0008*/ 	.word	0x00000000
	.align		4
        /*000c*/ 	.word	0xfffffffe
	.align		4
        /*0010*/ 	.word	0x00000000
	.align		4
        /*0014*/ 	.word	0xfffffffd
	.align		4
        /*0018*/ 	.word	0x00000000
	.align		4
        /*001c*/ 	.word	0xfffffffc


//--------------------- .text.triton_poi_fused__softmax_1 --------------------------
	.section	.text.triton_poi_fused__softmax_1,"ax",@progbits
	.align	128
        .global         triton_poi_fused__softmax_1
        .type           triton_poi_fused__softmax_1,@function
        .size           triton_poi_fused__softmax_1,(.L_x_1 - triton_poi_fused__softmax_1)
        .other          triton_poi_fused__softmax_1,@"STO_CUDA_ENTRY STV_DEFAULT"
triton_poi_fused__softmax_1:
.text.triton_poi_fused__softmax_1:
[----:B------:R-:W0:Y:S02]  /*0000*/  LDC R1, c[0x0][0x28] ;  /* 0x00000a00ff017b82 */ /* 0x000e240000000800 */
[----:B------:R-:W1:Y:S01]  /*0010*/  S2R R0, SR_TID.X ;  /* 0x0000000000007919 */ /* 0x000e620000002100 */
[----:B------:R-:W-:Y:S01]  /*0020*/  IMAD.MOV.U32 R12, RZ, RZ, RZ ;  /* 0x000000ffff0c7224 */ /* 0x000fe200078e00ff */
[----:B------:R-:W-:Y:S01]  /*0030*/  CS2R R16, SRZ ;  /* 0x0000000000107805 */ /* 0x000fe2000001ff00 */
[----:B------:R-:W-:Y:S01]  /*0040*/  ULDC.64 UR4, c[0x0][0x208] ;  /* 0x0000820000047ab9 */ /* 0x000fe20000000a00 */
[----:B------:R-:W2:Y:S01]  /*0050*/  S2R R3, SR_CTAID.X ;  /* 0x0000000000037919 */ /* 0x000ea20000002500 */
[----:B-1----:R-:W-:Y:S02]  /*0060*/  LOP3.LUT R0, R0, 0x7f, RZ, 0xc0, !PT ;  /* 0x0000007f00007812 */ /* 0x002fe400078ec0ff */
[----:B--2---:R-:W-:-:S03]  /*0070*/  SHF.R.S32.HI R13, RZ, 0x18, R3 ;  /* 0x00000018ff0d7819 */ /* 0x004fc60000011403 */
[----:B------:R-:W-:Y:S02]  /*0080*/  IMAD R0, R3, 0x80, R0 ;  /* 0x0000008003007824 */ /* 0x000fe400078e0200 */
[----:B------:R-:W1:Y:S01]  /*0090*/  LDC.64 R2, c[0x0][0x210] ;  /* 0x00008400ff027b82 */ /* 0x000e620000000a00 */
[----:B------:R-:W-:Y:S02]  /*00a0*/  SGXT R13, R13, 0x1 ;  /* 0x000000010d0d781a */ /* 0x000fe40000000200 */
[----:B------:R-:W-:Y:S02]  /*00b0*/  ISETP.GE.AND P2, PT, R0, 0x100, PT ;  /* 0x000001000000780c */ /* 0x000fe40003f46270 */
[CC--:B------:R-:W-:Y:S02]  /*00c0*/  LEA.HI R4, R13.reuse, R0.reuse, RZ, 0x2 ;  /* 0x000000000d047211 */ /* 0x0c0fe400078f10ff */
[----:B------:R-:W-:Y:S02]  /*00d0*/  LEA.HI R6, R13, R0, RZ, 0x6 ;  /* 0x000000000d067211 */ /* 0x000fe400078f30ff */
[----:B------:R-:W-:-:S02]  /*00e0*/  SHF.R.S32.HI R7, RZ, 0x2, R4 ;  /* 0x00000002ff077819 */ /* 0x000fc40000011404 */
[----:B------:R-:W-:Y:S02]  /*00f0*/  LOP3.LUT R5, R4, 0xfffffffc, RZ, 0xc0, !PT ;  /* 0xfffffffc04057812 */ /* 0x000fe400078ec0ff */
[----:B------:R-:W-:Y:S02]  /*0100*/  LEA.HI R8, R7, R7, RZ, 0x2 ;  /* 0x0000000707087211 */ /* 0x000fe400078f10ff */
[----:B------:R-:W-:Y:S02]  /*0110*/  LOP3.LUT R6, R6, 0xffffffc0, RZ, 0xc0, !PT ;  /* 0xffffffc006067812 */ /* 0x000fe400078ec0ff */
[----:B------:R-:W-:Y:S02]  /*0120*/  LOP3.LUT R8, R8, 0xffffffc, RZ, 0xc0, !PT ;  /* 0x0ffffffc08087812 */ /* 0x000fe400078ec0ff */
[----:B------:R-:W-:-:S03]  /*0130*/  IADD3 R5, R6, R0, -R5 ;  /* 0x0000000006057210 */ /* 0x000fc60007ffe805 */
[----:B------:R-:W-:-:S05]  /*0140*/  IMAD.IADD R8, R7, 0x1, -R8 ;  /* 0x0000000107087824 */ /* 0x000fca00078e0a08 */
[----:B------:R-:W-:-:S04]  /*0150*/  LEA R15, R8, R5, 0x4 ;  /* 0x00000005080f7211 */ /* 0x000fc800078e20ff */
[----:B------:R-:W-:Y:S01]  /*0160*/  IADD3 R9, R15, 0x8, RZ ;  /* 0x000000080f097810 */ /* 0x000fe20007ffe0ff */
[C---:B------:R-:W-:Y:S02]  /*0170*/  VIADD R7, R15.reuse, 0x4 ;  /* 0x000000040f077836 */ /* 0x040fe40000000000 */
[----:B-1----:R-:W-:-:S04]  /*0180*/  IMAD.WIDE R4, R15, 0x4, R2 ;  /* 0x000000040f047825 */ /* 0x002fc800078e0202 */
[--C-:B------:R-:W-:Y:S01]  /*0190*/  IMAD.WIDE R6, R7, 0x4, R2.reuse ;  /* 0x0000000407067825 */ /* 0x100fe200078e0202 */
[----:B------:R1:W2:Y:S03]  /*01a0*/  @!P2 LDG.E.EL R12, desc[UR4][R4.64] ;  /* 0x00000004040ca981 */ /* 0x0002a6000c2e1900 */
[----:B------:R-:W-:Y:S01]  /*01b0*/  IMAD.MOV.U32 R14, RZ, RZ, RZ ;  /* 0x000000ffff0e7224 */ /* 0x000fe200078e00ff */
[----:B------:R3:W2:Y:S01]  /*01c0*/  @!P2 LDG.E.EL R17, desc[UR4][R6.64] ;  /* 0x000000040611a981 */ /* 0x0006a2000c2e1900 */
[----:B------:R-:W-:Y:S02]  /*01d0*/  VIADD R11, R15, 0xc ;  /* 0x0000000c0f0b7836 */ /* 0x000fe40000000000 */
[----:B------:R-:W-:-:S04]  /*01e0*/  IMAD.WIDE R8, R9, 0x4, R2 ;  /* 0x0000000409087825 */ /* 0x000fc800078e0202 */
[----:B------:R-:W-:Y:S01]  /*01f0*/  IMAD.WIDE R10, R11, 0x4, R2 ;  /* 0x000000040b0a7825 */ /* 0x000fe200078e0202 */
[----:B------:R-:W4:Y:S04]  /*0200*/  @!P2 LDG.E.EL R14, desc[UR4][R8.64] ;  /* 0x00000004080ea981 */ /* 0x000f28000c2e1900 */
[----:B------:R-:W5:Y:S01]  /*0210*/  @!P2 LDG.E.EL R16, desc[UR4][R10.64] ;  /* 0x000000040a10a981 */ /* 0x000f62000c2e1900 */
[----:B------:R-:W-:-:S04]  /*0220*/  LEA.HI R13, R13, R0, RZ, 0x4 ;  /* 0x000000000d0d7211 */ /* 0x000fc800078f20ff */
[----:B------:R-:W-:-:S04]  /*0230*/  SHF.R.S32.HI R13, RZ, 0x4, R13 ;  /* 0x00000004ff0d7819 */ /* 0x000fc8000001140d */
[----:B-1----:R-:W-:-:S04]  /*0240*/  LEA.HI R4, R13, R13, RZ, 0x2 ;  /* 0x0000000d0d047211 */ /* 0x002fc800078f10ff */
[----:B------:R-:W-:-:S04]  /*0250*/  LOP3.LUT R4, R4, 0x3ffffffc, RZ, 0xc0, !PT ;  /* 0x3ffffffc04047812 */ /* 0x000fc800078ec0ff */
[----:B------:R-:W-:Y:S01]  /*0260*/  IADD3 R4, R13, -R4, RZ ;  /* 0x800000040d047210 */ /* 0x000fe20007ffe0ff */
[----:B---3--:R-:W-:-:S04]  /*0270*/  HFMA2.MMA R7, -RZ, RZ, 0, 0 ;  /* 0x00000000ff077435 */ /* 0x008fc800000001ff */
[----:B------:R-:W-:Y:S02]  /*0280*/  IMAD R15, R4, 0x4, R15 ;  /* 0x00000004040f7824 */ /* 0x000fe400078e020f */
[----:B------:R-:W1:Y:S02]  /*0290*/  LDC.64 R4, c[0x0][0x218] ;  /* 0x00008600ff047b82 */ /* 0x000e640000000a00 */
[----:B------:R-:W-:-:S05]  /*02a0*/  IMAD.WIDE R2, R15, 0x4, R2 ;  /* 0x000000040f027825 */ /* 0x000fca00078e0202 */
[----:B------:R1:W3:Y:S02]  /*02b0*/  @!P2 LDG.E R7, desc[UR4][R2.64] ;  /* 0x000000040207a981 */ /* 0x0002e4000c1e1900 */
[----:B-1----:R-:W-:-:S04]  /*02c0*/  IMAD.WIDE R2, R0, 0x4, R4 ;  /* 0x0000000400027825 */ /* 0x002fc800078e0204 */
[----:B--2---:R-:W-:-:S04]  /*02d0*/  FADD R17, R17, R12 ;  /* 0x0000000c11117221 */ /* 0x004fc80000000000 */
[----:B----4-:R-:W-:-:S04]  /*02e0*/  FADD R17, R17, R14 ;  /* 0x0000000e11117221 */ /* 0x010fc80000000000 */
[----:B-----5:R-:W-:-:S05]  /*02f0*/  FADD R16, R17, R16 ;  /* 0x0000001011107221 */ /* 0x020fca0000000000 */
[C---:B------:R-:W-:Y:S02]  /*0300*/  FSETP.GT.AND P0, PT, |R16|.reuse, 8.50705917302346158658e+37, PT ;  /* 0x7e8000001000780b */ /* 0x040fe40003f04200 */
[----:B------:R-:W-:-:S11]  /*0310*/  FSETP.GEU.AND P1, PT, |R16|, 1.175494350822287508e-38, PT ;  /* 0x008000001000780b */ /* 0x000fd60003f2e200 */
[----:B------:R-:W-:-:S04]  /*0320*/  @P0 FMUL R16, R16, 0.25 ;  /* 0x3e80000010100820 */ /* 0x000fc80000400000 */
[----:B------:R-:W-:-:S06]  /*0330*/  @!P1 FMUL R16, R16, 16777216 ;  /* 0x4b80000010109820 */ /* 0x000fcc0000400000 */
[----:B------:R-:W1:Y:S01]  /*0340*/  MUFU.RCP R16, R16 ;  /* 0x0000001000107308 */ /* 0x000e620000001000 */
[----:B---3--:R-:W-:-:S04]  /*0350*/  @P0 FMUL R7, R7, 0.25 ;  /* 0x3e80000007070820 */ /* 0x008fc80000400000 */
[----:B------:R-:W-:-:S04]  /*0360*/  @!P1 FMUL R7, R7, 16777216 ;  /* 0x4b80000007079820 */ /* 0x000fc80000400000 */
[----:B-1----:R-:W-:Y:S01]  /*0370*/  FMUL R7, R16, R7 ;  /* 0x0000000710077220 */ /* 0x002fe20000400000 */
[----:B------:R-:W-:Y:S06]  /*0380*/  @P2 EXIT ;  /* 0x000000000000294d */ /* 0x000fec0003800000 */
[----:B------:R-:W-:Y:S01]  /*0390*/  STG.E desc[UR4][R2.64], R7 ;  /* 0x0000000702007986 */ /* 0x000fe2000c101904 */
[----:B------:R-:W-:Y:S05]  /*03a0*/  EXIT ;  /* 0x000000000000794d */ /* 0x000fea0003800000 */
.L_x_0:
[----:B------:R-:W-:-:S00]  /*03b0*/  BRA `(.L_x_0) ;  /* 0xfffffffc00fc7947 */ /* 0x000fc0000383ffff */
[----:B------:R-:W-:-:S00]  /*03c0*/  NOP ;  /* 0x0000000000007918 */ /* 0x000fc00000000000 */
        /* <DEDUP_REMOVED lines=11> */
.L_x_1:


//--------------------- .nv.constant0.triton_poi_fused__softmax_1 --------------------------
	.section	.nv.constant0.triton_poi_fused__softmax_1,"a",@progbits
	.sectionflags	@""
	.align	4
.nv.constant0.triton_poi_fused__softmax_1:
	.zero		548
